//
// Generated by NVIDIA NVVM Compiler
//
// Compiler Build ID: CL-36424714
// Cuda compilation tools, release 13.0, V13.0.88
// Based on NVVM 20.0.0
//

.version 9.0
.target sm_100
.address_size 64

	// .globl	_Z9addKernelPKdS0_Pd

.visible .entry _Z9addKernelPKdS0_Pd(
	.param .u64 .ptr .align 1 _Z9addKernelPKdS0_Pd_param_0,
	.param .u64 .ptr .align 1 _Z9addKernelPKdS0_Pd_param_1,
	.param .u64 .ptr .align 1 _Z9addKernelPKdS0_Pd_param_2
)
{
	.reg .b32 	%r<2>;
	.reg .b64 	%rd<11>;
	.reg .b64 	%fd<4>;

	ld.param.u64 	%rd1, [_Z9addKernelPKdS0_Pd_param_0];
	ld.param.u64 	%rd2, [_Z9addKernelPKdS0_Pd_param_1];
	ld.param.u64 	%rd3, [_Z9addKernelPKdS0_Pd_param_2];
	cvta.to.global.u64 	%rd4, %rd3;
	cvta.to.global.u64 	%rd5, %rd2;
	cvta.to.global.u64 	%rd6, %rd1;
	mov.u32 	%r1, %tid.x;
	mul.wide.u32 	%rd7, %r1, 8;
	add.s64 	%rd8, %rd6, %rd7;
	ld.global.f64 	%fd1, [%rd8];
	add.s64 	%rd9, %rd5, %rd7;
	ld.global.f64 	%fd2, [%rd9];
	mul.f64 	%fd3, %fd1, %fd2;
	add.s64 	%rd10, %rd4, %rd7;
	st.global.f64 	[%rd10], %fd3;
	ret;

}
	// .globl	_Z20addKernelPropagationPdS_dd
.visible .entry _Z20addKernelPropagationPdS_dd(
	.param .u64 .ptr .align 1 _Z20addKernelPropagationPdS_dd_param_0,
	.param .u64 .ptr .align 1 _Z20addKernelPropagationPdS_dd_param_1,
	.param .f64 _Z20addKernelPropagationPdS_dd_param_2,
	.param .f64 _Z20addKernelPropagationPdS_dd_param_3
)
{
	.reg .b32 	%r<2>;
	.reg .b64 	%rd<8>;
	.reg .b64 	%fd<8>;

	ld.param.u64 	%rd1, [_Z20addKernelPropagationPdS_dd_param_0];
	ld.param.u64 	%rd2, [_Z20addKernelPropagationPdS_dd_param_1];
	ld.param.f64 	%fd1, [_Z20addKernelPropagationPdS_dd_param_2];
	ld.param.f64 	%fd2, [_Z20addKernelPropagationPdS_dd_param_3];
	cvta.to.global.u64 	%rd3, %rd2;
	cvta.to.global.u64 	%rd4, %rd1;
	mov.u32 	%r1, %tid.x;
	mul.wide.u32 	%rd5, %r1, 8;
	add.s64 	%rd6, %rd4, %rd5;
	ld.global.f64 	%fd3, [%rd6];
	mul.f64 	%fd4, %fd3, 0d3FE0000000000000;
	sub.f64 	%fd5, %fd2, %fd1;
	add.s64 	%rd7, %rd3, %rd5;
	ld.global.f64 	%fd6, [%rd7];
	fma.rn.f64 	%fd7, %fd5, %fd4, %fd6;
	st.global.f64 	[%rd7], %fd7;
	ret;

}


// ===== COMPILED SASS (sm_100) =====

	.target	sm_100

	.elftype	@"ET_EXEC"


//--------------------- .note.nv.tkinfo           --------------------------
	.section	.note.nv.tkinfo,"",@"SHT_NOTE"
	.sectionflags	@"SHF_NOTE_NV_TKINFO"
	.tkinfo
        /*0018*/ 	.word	0x00000002
        /*0030*/ 	.string	""
        /*0030*/ 	.string	"ptxas"
        /*0030*/ 	.string	"Cuda compilation tools, release 13.0, V13.0.88"
        /*0030*/ 	.string	"Build cuda_13.0.r13.0/compiler.36424714_0"
        /*0030*/ 	.string	"-arch sm_100 -m 64 "



//--------------------- .note.nv.cuinfo           --------------------------
	.section	.note.nv.cuinfo,"",@"SHT_NOTE"
	.sectionflags	@"SHF_NOTE_NV_CUINFO"
        /*0018*/ 	.short	0x0002
        /*001a*/ 	.short	0x0064
        /*001c*/ 	.short	0x0082
	.zero		2


//--------------------- .nv.info                  --------------------------
	.section	.nv.info,"",@"SHT_CUDA_INFO"
	.align	4


	//----- nvinfo : EIATTR_REGCOUNT
	.align		4
        /*0000*/ 	.byte	0x04, 0x2f
        /*0002*/ 	.short	(.L_1 - .L_0)
	.align		4
.L_0:
        /*0004*/ 	.word	index@(_Z9addKernelPKdS0_Pd)
        /*0008*/ 	.word	0x0000000e


	//----- nvinfo : EIATTR_FRAME_SIZE
	.align		4
.L_1:
        /*000c*/ 	.byte	0x04, 0x11
        /*000e*/ 	.short	(.L_3 - .L_2)
	.align		4
.L_2:
        /*0010*/ 	.word	index@(_Z9addKernelPKdS0_Pd)
        /*0014*/ 	.word	0x00000000


	//----- nvinfo : EIATTR_REGCOUNT
	.align		4
.L_3:
        /*0018*/ 	.byte	0x04, 0x2f
        /*001a*/ 	.short	(.L_5 - .L_4)
	.align		4
.L_4:
        /*001c*/ 	.word	index@(_Z20addKernelPropagationPdS_dd)
        /*0020*/ 	.word	0x0000000e


	//----- nvinfo : EIATTR_FRAME_SIZE
	.align		4
.L_5:
        /*0024*/ 	.byte	0x04, 0x11
        /*0026*/ 	.short	(.L_7 - .L_6)
	.align		4
.L_6:
        /*0028*/ 	.word	index@(_Z20addKernelPropagationPdS_dd)
        /*002c*/ 	.word	0x00000000


	//----- nvinfo : EIATTR_MIN_STACK_SIZE
	.align		4
.L_7:
        /*0030*/ 	.byte	0x04, 0x12
        /*0032*/ 	.short	(.L_9 - .L_8)
	.align		4
.L_8:
        /*0034*/ 	.word	index@(_Z20addKernelPropagationPdS_dd)
        /*0038*/ 	.word	0x00000000


	//----- nvinfo : EIATTR_MIN_STACK_SIZE
	.align		4
.L_9:
        /*003c*/ 	.byte	0x04, 0x12
        /*003e*/ 	.short	(.L_11 - .L_10)
	.align		4
.L_10:
        /*0040*/ 	.word	index@(_Z9addKernelPKdS0_Pd)
        /*0044*/ 	.word	0x00000000
.L_11:


//--------------------- .nv.compat                --------------------------
	.section	.nv.compat,"",@"SHT_CUDA_COMPAT_INFO"
	.align	4
        /*0000*/ 	.byte	0x02, 0x09, 0x00, 0x00, 0x02, 0x02, 0x01, 0x00, 0x02, 0x05, 0x05, 0x00, 0x03, 0x07, 0x01, 0x01
        /*0010*/ 	.byte	0x02, 0x03, 0x00, 0x00, 0x02, 0x06, 0x01, 0x00, 0x04, 0x0b, 0x08, 0x00, 0x01, 0x00, 0x00, 0x00
        /*0020*/ 	.byte	0x00, 0x00, 0x00, 0x00


//--------------------- .nv.info._Z20addKernelPropagationPdS_dd --------------------------
	.section	.nv.info._Z20addKernelPropagationPdS_dd,"",@"SHT_CUDA_INFO"
	.sectionflags	@""
	.align	4


	//----- nvinfo : EIATTR_CUDA_API_VERSION
	.align		4
        /*0000*/ 	.byte	0x04, 0x37
        /*0002*/ 	.short	(.L_13 - .L_12)
.L_12:
        /*0004*/ 	.word	0x00000082


	//----- nvinfo : EIATTR_KPARAM_INFO
	.align		4
.L_13:
        /*0008*/ 	.byte	0x04, 0x17
        /*000a*/ 	.short	(.L_15 - .L_14)
.L_14:
        /*000c*/ 	.word	0x00000000
        /*0010*/ 	.short	0x0003
        /*0012*/ 	.short	0x0018
        /*0014*/ 	.byte	0x00, 0xf0, 0x21, 0x00


	//----- nvinfo : EIATTR_KPARAM_INFO
	.align		4
.L_15:
        /*0018*/ 	.byte	0x04, 0x17
        /*001a*/ 	.short	(.L_17 - .L_16)
.L_16:
        /*001c*/ 	.word	0x00000000
        /*0020*/ 	.short	0x0002
        /*0022*/ 	.short	0x0010
        /*0024*/ 	.byte	0x00, 0xf0, 0x21, 0x00


	//----- nvinfo : EIATTR_KPARAM_INFO
	.align		4
.L_17:
        /*0028*/ 	.byte	0x04, 0x17
        /*002a*/ 	.short	(.L_19 - .L_18)
.L_18:
        /*002c*/ 	.word	0x00000000
        /*0030*/ 	.short	0x0001
        /*0032*/ 	.short	0x0008
        /*0034*/ 	.byte	0x00, 0xf5, 0x21, 0x00


	//----- nvinfo : EIATTR_KPARAM_INFO
	.align		4
.L_19:
        /*0038*/ 	.byte	0x04, 0x17
        /*003a*/ 	.short	(.L_21 - .L_20)
.L_20:
        /*003c*/ 	.word	0x00000000
        /*0040*/ 	.short	0x0000
        /*0042*/ 	.short	0x0000
        /*0044*/ 	.byte	0x00, 0xf5, 0x21, 0x00


	//----- nvinfo : EIATTR_SPARSE_MMA_MASK
	.align		4
.L_21:
        /*0048*/ 	.byte	0x03, 0x50
        /*004a*/ 	.short	0x0000


	//----- nvinfo : EIATTR_MAXREG_COUNT
	.align		4
        /*004c*/ 	.byte	0x03, 0x1b
        /*004e*/ 	.short	0x00ff


	//----- nvinfo : EIATTR_MERCURY_ISA_VERSION
	.align		4
        /*0050*/ 	.byte	0x03, 0x5f
        /*0052*/ 	.short	0x0101


	//----- nvinfo : EIATTR_VRC_CTA_INIT_COUNT
	.align		4
        /*0054*/ 	.byte	0x02, 0x4a
	.zero		1
	.zero		1


	//----- nvinfo : EIATTR_EXIT_INSTR_OFFSETS
	.align		4
        /*0058*/ 	.byte	0x04, 0x1c
        /*005a*/ 	.short	(.L_23 - .L_22)


	//   ....[0]....
.L_22:
        /*005c*/ 	.word	0x000000f0


	//----- nvinfo : EIATTR_CBANK_PARAM_SIZE
	.align		4
.L_23:
        /*0060*/ 	.byte	0x03, 0x19
        /*0062*/ 	.short	0x0020


	//----- nvinfo : EIATTR_PARAM_CBANK
	.align		4
        /*0064*/ 	.byte	0x04, 0x0a
        /*0066*/ 	.short	(.L_25 - .L_24)
	.align		4
.L_24:
        /*0068*/ 	.word	index@(.nv.constant0._Z20addKernelPropagationPdS_dd)
        /*006c*/ 	.short	0x0380
        /*006e*/ 	.short	0x0020


	//----- nvinfo : EIATTR_SW_WAR
	.align		4
.L_25:
        /*0070*/ 	.byte	0x04, 0x36
        /*0072*/ 	.short	(.L_27 - .L_26)
.L_26:
        /*0074*/ 	.word	0x00000008
.L_27:


//--------------------- .nv.info._Z9addKernelPKdS0_Pd --------------------------
	.section	.nv.info._Z9addKernelPKdS0_Pd,"",@"SHT_CUDA_INFO"
	.sectionflags	@""
	.align	4


	//----- nvinfo : EIATTR_CUDA_API_VERSION
	.align		4
        /*0000*/ 	.byte	0x04, 0x37
        /*0002*/ 	.short	(.L_29 - .L_28)
.L_28:
        /*0004*/ 	.word	0x00000082


	//----- nvinfo : EIATTR_KPARAM_INFO
	.align		4
.L_29:
        /*0008*/ 	.byte	0x04, 0x17
        /*000a*/ 	.short	(.L_31 - .L_30)
.L_30:
        /*000c*/ 	.word	0x00000000
        /*0010*/ 	.short	0x0002
        /*0012*/ 	.short	0x0010
        /*0014*/ 	.byte	0x00, 0xf5, 0x21, 0x00


	//----- nvinfo : EIATTR_KPARAM_INFO
	.align		4
.L_31:
        /*0018*/ 	.byte	0x04, 0x17
        /*001a*/ 	.short	(.L_33 - .L_32)
.L_32:
        /*001c*/ 	.word	0x00000000
        /*0020*/ 	.short	0x0001
        /*0022*/ 	.short	0x0008
        /*0024*/ 	.byte	0x00, 0xf5, 0x21, 0x00


	//----- nvinfo : EIATTR_KPARAM_INFO
	.align		4
.L_33:
        /*0028*/ 	.byte	0x04, 0x17
        /*002a*/ 	.short	(.L_35 - .L_34)
.L_34:
        /*002c*/ 	.word	0x00000000
        /*0030*/ 	.short	0x0000
        /*0032*/ 	.short	0x0000
        /*0034*/ 	.byte	0x00, 0xf5, 0x21, 0x00


	//----- nvinfo : EIATTR_SPARSE_MMA_MASK
	.align		4
.L_35:
        /*0038*/ 	.byte	0x03, 0x50
        /*003a*/ 	.short	0x0000


	//----- nvinfo : EIATTR_MAXREG_COUNT
	.align		4
        /*003c*/ 	.byte	0x03, 0x1b
        /*003e*/ 	.short	0x00ff


	//----- nvinfo : EIATTR_MERCURY_ISA_VERSION
	.align		4
        /*0040*/ 	.byte	0x03, 0x5f
        /*0042*/ 	.short	0x0101


	//----- nvinfo : EIATTR_VRC_CTA_INIT_COUNT
	.align		4
        /*0044*/ 	.byte	0x02, 0x4a
	.zero		1
	.zero		1


	//----- nvinfo : EIATTR_EXIT_INSTR_OFFSETS
	.align		4
        /*0048*/ 	.byte	0x04, 0x1c
        /*004a*/ 	.short	(.L_37 - .L_36)


	//   ....[0]....
.L_36:
        /*004c*/ 	.word	0x000000d0


	//----- nvinfo : EIATTR_CBANK_PARAM_SIZE
	.align		4
.L_37:
        /*0050*/ 	.byte	0x03, 0x19
        /*0052*/ 	.short	0x0018


	//----- nvinfo : EIATTR_PARAM_CBANK
	.align		4
        /*0054*/ 	.byte	0x04, 0x0a
        /*0056*/ 	.short	(.L_39 - .L_38)
	.align		4
.L_38:
        /*0058*/ 	.word	index@(.nv.constant0._Z9addKernelPKdS0_Pd)
        /*005c*/ 	.short	0x0380
        /*005e*/ 	.short	0x0018


	//----- nvinfo : EIATTR_SW_WAR
	.align		4
.L_39:
        /*0060*/ 	.byte	0x04, 0x36
        /*0062*/ 	.short	(.L_41 - .L_40)
.L_40:
        /*0064*/ 	.word	0x00000008
.L_41:


//--------------------- .nv.callgraph             --------------------------
	.section	.nv.callgraph,"",@"SHT_CUDA_CALLGRAPH"
	.align	4
	.sectionentsize	8
	.align		4
        /*0000*/ 	.word	0x00000000
	.align		4
        /*0004*/ 	.word	0xffffffff
	.align		4
        /*0008*/ 	.word	0x00000000
	.align		4
        /*000c*/ 	.word	0xfffffffe
	.align		4
        /*0010*/ 	.word	0x00000000
	.align		4
        /*0014*/ 	.word	0xfffffffd
	.align		4
        /*0018*/ 	.word	0x00000000
	.align		4
        /*001c*/ 	.word	0xfffffffc


//--------------------- .text._Z20addKernelPropagationPdS_dd --------------------------
	.section	.text._Z20addKernelPropagationPdS_dd,"ax",@progbits
	.align	128
        .global         _Z20addKernelPropagationPdS_dd
        .type           _Z20addKernelPropagationPdS_dd,@function
        .size           _Z20addKernelPropagationPdS_dd,(.L_x_2 - _Z20addKernelPropagationPdS_dd)
        .other          _Z20addKernelPropagationPdS_dd,@"STO_CUDA_ENTRY STV_DEFAULT"
_Z20addKernelPropagationPdS_dd:
.text._Z20addKernelPropagationPdS_dd:
[----:B------:R-:W-:Y:S01]  /*0000*/  LDC R1, c[0x0][0x37c] ;  /* 0x0000df00ff017b82 */ /* 0x000fe20000000800 */
[----:B------:R-:W0:Y:S07]  /*0010*/  S2R R5, SR_TID.X ;  /* 0x0000000000057919 */ /* 0x000e2e0000002100 */
[----:B------:R-:W0:Y:S01]  /*0020*/  LDC.64 R2, c[0x0][0x380] ;  /* 0x0000e000ff027b82 */ /* 0x000e220000000a00 */
[----:B------:R-:W1:Y:S07]  /*0030*/  LDCU.64 UR4, c[0x0][0x358] ;  /* 0x00006b00ff0477ac */ /* 0x000e6e0008000a00 */
[----:B------:R-:W2:Y:S08]  /*0040*/  LDC.64 R8, c[0x0][0x388] ;  /* 0x0000e200ff087b82 */ /* 0x000eb00000000a00 */
[----:B------:R-:W3:Y:S01]  /*0050*/  LDC.64 R6, c[0x0][0x398] ;  /* 0x0000e600ff067b82 */ /* 0x000ee20000000a00 */
[----:B0-----:R-:W-:-:S06]  /*0060*/  IMAD.WIDE.U32 R2, R5, 0x8, R2 ;  /* 0x0000000805027825 */ /* 0x001fcc00078e0002 */
[----:B-1----:R-:W4:Y:S01]  /*0070*/  LDG.E.64 R2, desc[UR4][R2.64] ;  /* 0x0000000402027981 */ /* 0x002f22000c1e1b00 */
[----:B--2---:R-:W-:Y:S02]  /*0080*/  IMAD.WIDE.U32 R8, R5, 0x8, R8 ;  /* 0x0000000805087825 */ /* 0x004fe400078e0008 */
[----:B------:R-:W3:Y:S03]  /*0090*/  LDC.64 R4, c[0x0][0x390] ;  /* 0x0000e400ff047b82 */ /* 0x000ee60000000a00 */
[----:B------:R-:W2:Y:S01]  /*00a0*/  LDG.E.64 R10, desc[UR4][R8.64] ;  /* 0x00000004080a7981 */ /* 0x000ea2000c1e1b00 */
[----:B---3--:R-:W-:Y:S02]  /*00b0*/  DADD R6, R6, -R4 ;  /* 0x0000000006067229 */ /* 0x008fe40000000804 */
[----:B----4-:R-:W-:-:S08]  /*00c0*/  DMUL R4, R2, 0.5 ;  /* 0x3fe0000002047828 */ /* 0x010fd00000000000 */
[----:B--2---:R-:W-:-:S07]  /*00d0*/  DFMA R4, R4, R6, R10 ;  /* 0x000000060404722b */ /* 0x004fce000000000a */
[----:B------:R-:W-:Y:S01]  /*00e0*/  STG.E.64 desc[UR4][R8.64], R4 ;  /* 0x0000000408007986 */ /* 0x000fe2000c101b04 */
[----:B------:R-:W-:Y:S05]  /*00f0*/  EXIT ;  /* 0x000000000000794d */ /* 0x000fea0003800000 */
.L_x_0:
[----:B------:R-:W-:-:S00]  /*0100*/  BRA `(.L_x_0) ;  /* 0xfffffffc00fc7947 */ /* 0x000fc0000383ffff */
[----:B------:R-:W-:-:S00]  /*0110*/  NOP ;  /* 0x0000000000007918 */ /* 0x000fc00000000000 */
        /* <DEDUP_REMOVED lines=14> */
.L_x_2:


//--------------------- .text._Z9addKernelPKdS0_Pd --------------------------
	.section	.text._Z9addKernelPKdS0_Pd,"ax",@progbits
	.align	128
        .global         _Z9addKernelPKdS0_Pd
        .type           _Z9addKernelPKdS0_Pd,@function
        .size           _Z9addKernelPKdS0_Pd,(.L_x_3 - _Z9addKernelPKdS0_Pd)
        .other          _Z9addKernelPKdS0_Pd,@"STO_CUDA_ENTRY STV_DEFAULT"
_Z9addKernelPKdS0_Pd:
.text._Z9addKernelPKdS0_Pd:
[----:B------:R-:W-:Y:S01]  /*0000*/  LDC R1, c[0x0][0x37c] ;  /* 0x0000df00ff017b82 */ /* 0x000fe20000000800 */
[----:B------:R-:W0:Y:S07]  /*0010*/  S2R R11, SR_TID.X ;  /* 0x00000000000b7919 */ /* 0x000e2e0000002100 */
[----:B------:R-:W0:Y:S01]  /*0020*/  LDC.64 R2, c[0x0][0x380] ;  /* 0x0000e000ff027b82 */ /* 0x000e220000000a00 */
[----:B------:R-:W1:Y:S07]  /*0030*/  LDCU.64 UR4, c[0x0][0x358] ;  /* 0x00006b00ff0477ac */ /* 0x000e6e0008000a00 */
[----:B------:R-:W2:Y:S08]  /*0040*/  LDC.64 R4, c[0x0][0x388] ;  /* 0x0000e200ff047b82 */ /* 0x000eb00000000a00 */
[----:B------:R-:W3:Y:S01]  /*0050*/  LDC.64 R8, c[0x0][0x390] ;  /* 0x0000e400ff087b82 */ /* 0x000ee20000000a00 */
[----:B0-----:R-:W-:-:S04]  /*0060*/  IMAD.WIDE.U32 R2, R11, 0x8, R2 ;  /* 0x000000080b027825 */ /* 0x001fc800078e0002 */
[C---:B--2---:R-:W-:Y:S02]  /*0070*/  IMAD.WIDE.U32 R4, R11.reuse, 0x8, R4 ;  /* 0x000000080b047825 */ /* 0x044fe400078e0004 */
[----:B-1----:R-:W2:Y:S04]  /*0080*/  LDG.E.64 R2, desc[UR4][R2.64] ;  /* 0x0000000402027981 */ /* 0x002ea8000c1e1b00 */
[----:B------:R-:W2:Y:S01]  /*0090*/  LDG.E.64 R4, desc[UR4][R4.64] ;  /* 0x0000000404047981 */ /* 0x000ea2000c1e1b00 */
[----:B---3--:R-:W-:Y:S01]  /*00a0*/  IMAD.WIDE.U32 R8, R11, 0x8, R8 ;  /* 0x000000080b087825 */ /* 0x008fe200078e0008 */
[----:B--2---:R-:W-:-:S07]  /*00b0*/  DMUL R6, R2, R4 ;  /* 0x0000000402067228 */ /* 0x004fce0000000000 */
[----:B------:R-:W-:Y:S01]  /*00c0*/  STG.E.64 desc[UR4][R8.64], R6 ;  /* 0x0000000608007986 */ /* 0x000fe2000c101b04 */
[----:B------:R-:W-:Y:S05]  /*00d0*/  EXIT ;  /* 0x000000000000794d */ /* 0x000fea0003800000 */
.L_x_1:
        /* <DEDUP_REMOVED lines=10> */
.L_x_3:


//--------------------- .nv.shared.reserved.0     --------------------------
	.section	.nv.shared.reserved.0,"aw",@nobits
	.weak		__nv_reservedSMEM_offset_0_alias
	.size		__nv_reservedSMEM_offset_0_alias, 0, 64
	.other		__nv_reservedSMEM_offset_0_alias,@"STO_CUDA_RESERVED_SHARED STV_DEFAULT"
__nv_reservedSMEM_offset_0_alias:
	.zero		0
	.zero		64


//--------------------- .nv.constant0._Z20addKernelPropagationPdS_dd --------------------------
	.section	.nv.constant0._Z20addKernelPropagationPdS_dd,"a",@progbits
	.sectionflags	@""
	.align	4
.nv.constant0._Z20addKernelPropagationPdS_dd:
	.zero		928


//--------------------- .nv.constant0._Z9addKernelPKdS0_Pd --------------------------
	.section	.nv.constant0._Z9addKernelPKdS0_Pd,"a",@progbits
	.sectionflags	@""
	.align	4
.nv.constant0._Z9addKernelPKdS0_Pd:
	.zero		920


//--------------------- SYMBOLS --------------------------

	.type		.nv.reservedSmem.offset0,@object
	.size		.nv.reservedSmem.offset0,0x4
